//
// Generated by NVIDIA NVVM Compiler
//
// Compiler Build ID: CL-36424714
// Cuda compilation tools, release 13.0, V13.0.88
// Based on NVVM 20.0.0
//

.version 9.0
.target sm_100
.address_size 64

	// .globl	_Z19jacobi_iteration_d0PdS_S_S_S_S_iiiif

.visible .entry _Z19jacobi_iteration_d0PdS_S_S_S_S_iiiif(
	.param .u64 .ptr .align 1 _Z19jacobi_iteration_d0PdS_S_S_S_S_iiiif_param_0,
	.param .u64 .ptr .align 1 _Z19jacobi_iteration_d0PdS_S_S_S_S_iiiif_param_1,
	.param .u64 .ptr .align 1 _Z19jacobi_iteration_d0PdS_S_S_S_S_iiiif_param_2,
	.param .u64 .ptr .align 1 _Z19jacobi_iteration_d0PdS_S_S_S_S_iiiif_param_3,
	.param .u64 .ptr .align 1 _Z19jacobi_iteration_d0PdS_S_S_S_S_iiiif_param_4,
	.param .u64 .ptr .align 1 _Z19jacobi_iteration_d0PdS_S_S_S_S_iiiif_param_5,
	.param .u32 _Z19jacobi_iteration_d0PdS_S_S_S_S_iiiif_param_6,
	.param .u32 _Z19jacobi_iteration_d0PdS_S_S_S_S_iiiif_param_7,
	.param .u32 _Z19jacobi_iteration_d0PdS_S_S_S_S_iiiif_param_8,
	.param .u32 _Z19jacobi_iteration_d0PdS_S_S_S_S_iiiif_param_9,
	.param .f32 _Z19jacobi_iteration_d0PdS_S_S_S_S_iiiif_param_10
)
{
	.reg .pred 	%p<9>;
	.reg .b32 	%r<57>;
	.reg .b32 	%f<2>;
	.reg .b64 	%rd<45>;
	.reg .b64 	%fd<31>;

	ld.param.u64 	%rd5, [_Z19jacobi_iteration_d0PdS_S_S_S_S_iiiif_param_0];
	ld.param.u64 	%rd6, [_Z19jacobi_iteration_d0PdS_S_S_S_S_iiiif_param_1];
	ld.param.u64 	%rd7, [_Z19jacobi_iteration_d0PdS_S_S_S_S_iiiif_param_2];
	ld.param.u64 	%rd4, [_Z19jacobi_iteration_d0PdS_S_S_S_S_iiiif_param_3];
	ld.param.u32 	%r11, [_Z19jacobi_iteration_d0PdS_S_S_S_S_iiiif_param_6];
	ld.param.u32 	%r12, [_Z19jacobi_iteration_d0PdS_S_S_S_S_iiiif_param_7];
	ld.param.u32 	%r14, [_Z19jacobi_iteration_d0PdS_S_S_S_S_iiiif_param_8];
	ld.param.u32 	%r15, [_Z19jacobi_iteration_d0PdS_S_S_S_S_iiiif_param_9];
	ld.param.f32 	%f1, [_Z19jacobi_iteration_d0PdS_S_S_S_S_iiiif_param_10];
	cvta.to.global.u64 	%rd1, %rd6;
	cvta.to.global.u64 	%rd2, %rd7;
	cvta.to.global.u64 	%rd3, %rd5;
	mov.u32 	%r1, %tid.x;
	mov.u32 	%r16, %ctaid.x;
	mov.u32 	%r17, %ntid.x;
	mul.lo.s32 	%r2, %r16, %r17;
	add.s32 	%r18, %r1, %r2;
	add.s32 	%r3, %r18, 1;
	mov.u32 	%r4, %tid.y;
	mov.u32 	%r19, %ctaid.y;
	mov.u32 	%r20, %ntid.y;
	mul.lo.s32 	%r5, %r19, %r20;
	add.s32 	%r21, %r4, %r5;
	add.s32 	%r6, %r21, 1;
	mov.u32 	%r7, %tid.z;
	mov.u32 	%r23, %ctaid.z;
	mov.u32 	%r24, %ntid.z;
	mul.lo.s32 	%r8, %r23, %r24;
	add.s32 	%r25, %r7, %r8;
	add.s32 	%r9, %r25, 1;
	add.s32 	%r10, %r15, -1;
	setp.ge.s32 	%p1, %r9, %r10;
	setp.ge.s32 	%p2, %r6, %r14;
	or.pred  	%p3, %p1, %p2;
	setp.ge.s32 	%p4, %r3, %r14;
	or.pred  	%p5, %p4, %p3;
	@%p5 bra 	$L__BB0_2;
	cvt.f64.f32 	%fd16, %f1;
	mul.lo.s32 	%r42, %r11, %r6;
	add.s32 	%r43, %r42, %r3;
	mad.lo.s32 	%r44, %r12, %r25, %r43;
	mul.wide.s32 	%rd27, %r44, 8;
	add.s64 	%rd28, %rd3, %rd27;
	ld.global.f64 	%fd17, [%rd28];
	mul.lo.s32 	%r45, %r12, %r9;
	add.s32 	%r46, %r45, %r12;
	add.s32 	%r47, %r43, %r46;
	mul.wide.s32 	%rd29, %r47, 8;
	add.s64 	%rd30, %rd3, %rd29;
	ld.global.f64 	%fd18, [%rd30];
	add.f64 	%fd19, %fd17, %fd18;
	mad.lo.s32 	%r49, %r11, %r21, %r3;
	add.s32 	%r50, %r49, %r45;
	mul.wide.s32 	%rd31, %r50, 8;
	add.s64 	%rd32, %rd3, %rd31;
	ld.global.f64 	%fd20, [%rd32];
	add.f64 	%fd21, %fd19, %fd20;
	add.s32 	%r51, %r43, %r11;
	add.s32 	%r52, %r51, %r45;
	mul.wide.s32 	%rd33, %r52, 8;
	add.s64 	%rd34, %rd3, %rd33;
	ld.global.f64 	%fd22, [%rd34];
	add.f64 	%fd23, %fd21, %fd22;
	add.s32 	%r53, %r45, %r42;
	add.s32 	%r55, %r18, %r53;
	mul.wide.s32 	%rd35, %r55, 8;
	add.s64 	%rd36, %rd3, %rd35;
	ld.global.f64 	%fd24, [%rd36];
	add.f64 	%fd25, %fd23, %fd24;
	cvt.s64.s32 	%rd37, %r53;
	cvt.s64.s32 	%rd38, %r3;
	add.s64 	%rd39, %rd38, %rd37;
	shl.b64 	%rd40, %rd39, 3;
	add.s64 	%rd41, %rd3, %rd40;
	ld.global.f64 	%fd26, [%rd41+8];
	add.f64 	%fd27, %fd25, %fd26;
	add.s32 	%r56, %r55, 1;
	mul.wide.s32 	%rd42, %r56, 8;
	add.s64 	%rd43, %rd2, %rd42;
	ld.global.f64 	%fd28, [%rd43];
	add.f64 	%fd29, %fd27, %fd28;
	mul.f64 	%fd30, %fd29, %fd16;
	add.s64 	%rd44, %rd1, %rd42;
	st.global.f64 	[%rd44], %fd30;
	bra.uni 	$L__BB0_4;
$L__BB0_2:
	setp.ne.s32 	%p6, %r9, %r10;
	max.s32 	%r26, %r6, %r3;
	setp.ge.s32 	%p7, %r26, %r14;
	or.pred  	%p8, %p7, %p6;
	@%p8 bra 	$L__BB0_4;
	cvt.f64.f32 	%fd1, %f1;
	mul.lo.s32 	%r28, %r11, %r6;
	add.s32 	%r29, %r28, %r3;
	mad.lo.s32 	%r30, %r12, %r25, %r29;
	mul.wide.s32 	%rd8, %r30, 8;
	add.s64 	%rd9, %rd3, %rd8;
	ld.global.f64 	%fd2, [%rd9];
	cvta.to.global.u64 	%rd10, %rd4;
	mul.wide.s32 	%rd11, %r29, 8;
	add.s64 	%rd12, %rd10, %rd11;
	ld.global.f64 	%fd3, [%rd12];
	add.f64 	%fd4, %fd2, %fd3;
	mul.lo.s32 	%r31, %r12, %r9;
	mad.lo.s32 	%r33, %r11, %r21, %r3;
	add.s32 	%r34, %r33, %r31;
	mul.wide.s32 	%rd13, %r34, 8;
	add.s64 	%rd14, %rd3, %rd13;
	ld.global.f64 	%fd5, [%rd14];
	add.f64 	%fd6, %fd4, %fd5;
	add.s32 	%r35, %r29, %r11;
	add.s32 	%r36, %r35, %r31;
	mul.wide.s32 	%rd15, %r36, 8;
	add.s64 	%rd16, %rd3, %rd15;
	ld.global.f64 	%fd7, [%rd16];
	add.f64 	%fd8, %fd6, %fd7;
	add.s32 	%r37, %r31, %r28;
	add.s32 	%r39, %r18, %r37;
	mul.wide.s32 	%rd17, %r39, 8;
	add.s64 	%rd18, %rd3, %rd17;
	ld.global.f64 	%fd9, [%rd18];
	add.f64 	%fd10, %fd8, %fd9;
	cvt.s64.s32 	%rd19, %r37;
	cvt.s64.s32 	%rd20, %r3;
	add.s64 	%rd21, %rd20, %rd19;
	shl.b64 	%rd22, %rd21, 3;
	add.s64 	%rd23, %rd3, %rd22;
	ld.global.f64 	%fd11, [%rd23+8];
	add.f64 	%fd12, %fd10, %fd11;
	add.s32 	%r40, %r39, 1;
	mul.wide.s32 	%rd24, %r40, 8;
	add.s64 	%rd25, %rd2, %rd24;
	ld.global.f64 	%fd13, [%rd25];
	add.f64 	%fd14, %fd12, %fd13;
	mul.f64 	%fd15, %fd14, %fd1;
	add.s64 	%rd26, %rd1, %rd24;
	st.global.f64 	[%rd26], %fd15;
$L__BB0_4:
	ret;

}
	// .globl	_Z19jacobi_iteration_d1PdS_S_S_S_S_iiiif
.visible .entry _Z19jacobi_iteration_d1PdS_S_S_S_S_iiiif(
	.param .u64 .ptr .align 1 _Z19jacobi_iteration_d1PdS_S_S_S_S_iiiif_param_0,
	.param .u64 .ptr .align 1 _Z19jacobi_iteration_d1PdS_S_S_S_S_iiiif_param_1,
	.param .u64 .ptr .align 1 _Z19jacobi_iteration_d1PdS_S_S_S_S_iiiif_param_2,
	.param .u64 .ptr .align 1 _Z19jacobi_iteration_d1PdS_S_S_S_S_iiiif_param_3,
	.param .u64 .ptr .align 1 _Z19jacobi_iteration_d1PdS_S_S_S_S_iiiif_param_4,
	.param .u64 .ptr .align 1 _Z19jacobi_iteration_d1PdS_S_S_S_S_iiiif_param_5,
	.param .u32 _Z19jacobi_iteration_d1PdS_S_S_S_S_iiiif_param_6,
	.param .u32 _Z19jacobi_iteration_d1PdS_S_S_S_S_iiiif_param_7,
	.param .u32 _Z19jacobi_iteration_d1PdS_S_S_S_S_iiiif_param_8,
	.param .u32 _Z19jacobi_iteration_d1PdS_S_S_S_S_iiiif_param_9,
	.param .f32 _Z19jacobi_iteration_d1PdS_S_S_S_S_iiiif_param_10
)
{
	.reg .pred 	%p<19>;
	.reg .b32 	%r<41>;
	.reg .b32 	%f<2>;
	.reg .b64 	%rd<41>;
	.reg .b64 	%fd<31>;

	ld.param.u64 	%rd4, [_Z19jacobi_iteration_d1PdS_S_S_S_S_iiiif_param_0];
	ld.param.u64 	%rd5, [_Z19jacobi_iteration_d1PdS_S_S_S_S_iiiif_param_3];
	ld.param.u64 	%rd6, [_Z19jacobi_iteration_d1PdS_S_S_S_S_iiiif_param_4];
	ld.param.u64 	%rd7, [_Z19jacobi_iteration_d1PdS_S_S_S_S_iiiif_param_5];
	ld.param.u32 	%r4, [_Z19jacobi_iteration_d1PdS_S_S_S_S_iiiif_param_6];
	ld.param.u32 	%r5, [_Z19jacobi_iteration_d1PdS_S_S_S_S_iiiif_param_7];
	ld.param.u32 	%r6, [_Z19jacobi_iteration_d1PdS_S_S_S_S_iiiif_param_8];
	ld.param.u32 	%r7, [_Z19jacobi_iteration_d1PdS_S_S_S_S_iiiif_param_9];
	ld.param.f32 	%f1, [_Z19jacobi_iteration_d1PdS_S_S_S_S_iiiif_param_10];
	cvta.to.global.u64 	%rd1, %rd6;
	cvta.to.global.u64 	%rd2, %rd7;
	cvta.to.global.u64 	%rd3, %rd5;
	mov.u32 	%r8, %tid.x;
	mov.u32 	%r9, %ctaid.x;
	mov.u32 	%r10, %ntid.x;
	mad.lo.s32 	%r1, %r9, %r10, %r8;
	mov.u32 	%r11, %tid.y;
	mov.u32 	%r12, %ctaid.y;
	mov.u32 	%r13, %ntid.y;
	mad.lo.s32 	%r2, %r12, %r13, %r11;
	mov.u32 	%r14, %tid.z;
	mov.u32 	%r15, %ctaid.z;
	mov.u32 	%r16, %ntid.z;
	mad.lo.s32 	%r3, %r15, %r16, %r14;
	setp.ne.s32 	%p2, %r3, 0;
	setp.ne.s32 	%p3, %r2, 0;
	setp.lt.s32 	%p4, %r2, %r6;
	and.pred  	%p1, %p3, %p4;
	not.pred 	%p6, %p1;
	or.pred  	%p7, %p2, %p6;
	setp.lt.s32 	%p8, %r1, 1;
	or.pred  	%p9, %p8, %p7;
	setp.ge.s32 	%p10, %r1, %r6;
	or.pred  	%p11, %p10, %p9;
	@%p11 bra 	$L__BB1_2;
	cvta.to.global.u64 	%rd24, %rd4;
	cvt.f64.f32 	%fd16, %f1;
	add.s32 	%r33, %r7, -1;
	mul.lo.s32 	%r34, %r4, %r2;
	add.s32 	%r35, %r34, %r1;
	mad.lo.s32 	%r36, %r33, %r5, %r35;
	mul.wide.s32 	%rd25, %r36, 8;
	add.s64 	%rd26, %rd24, %rd25;
	ld.global.f64 	%fd17, [%rd26];
	add.s32 	%r37, %r35, %r5;
	mul.wide.s32 	%rd27, %r37, 8;
	add.s64 	%rd28, %rd3, %rd27;
	ld.global.f64 	%fd18, [%rd28];
	add.f64 	%fd19, %fd17, %fd18;
	sub.s32 	%r38, %r34, %r4;
	add.s32 	%r39, %r38, %r1;
	mul.wide.s32 	%rd29, %r39, 8;
	add.s64 	%rd30, %rd3, %rd29;
	ld.global.f64 	%fd20, [%rd30];
	add.f64 	%fd21, %fd19, %fd20;
	add.s32 	%r40, %r35, %r4;
	mul.wide.s32 	%rd31, %r40, 8;
	add.s64 	%rd32, %rd3, %rd31;
	ld.global.f64 	%fd22, [%rd32];
	add.f64 	%fd23, %fd21, %fd22;
	cvt.s64.s32 	%rd33, %r34;
	cvt.u64.u32 	%rd34, %r1;
	add.s64 	%rd35, %rd34, %rd33;
	shl.b64 	%rd36, %rd35, 3;
	add.s64 	%rd37, %rd3, %rd36;
	ld.global.f64 	%fd24, [%rd37+-8];
	add.f64 	%fd25, %fd23, %fd24;
	ld.global.f64 	%fd26, [%rd37+8];
	add.f64 	%fd27, %fd25, %fd26;
	mul.wide.s32 	%rd38, %r35, 8;
	add.s64 	%rd39, %rd2, %rd38;
	ld.global.f64 	%fd28, [%rd39];
	add.f64 	%fd29, %fd27, %fd28;
	mul.f64 	%fd30, %fd29, %fd16;
	add.s64 	%rd40, %rd1, %rd38;
	st.global.f64 	[%rd40], %fd30;
	bra.uni 	$L__BB1_4;
$L__BB1_2:
	setp.ge.s32 	%p12, %r1, %r6;
	setp.lt.s32 	%p13, %r1, 1;
	add.s32 	%r17, %r7, -1;
	setp.ge.s32 	%p14, %r3, %r17;
	or.pred  	%p16, %p14, %p6;
	or.pred  	%p17, %p13, %p16;
	or.pred  	%p18, %p12, %p17;
	@%p18 bra 	$L__BB1_4;
	cvt.f64.f32 	%fd1, %f1;
	add.s32 	%r18, %r3, -1;
	mul.lo.s32 	%r19, %r5, %r18;
	mul.lo.s32 	%r20, %r4, %r2;
	add.s32 	%r21, %r20, %r1;
	add.s32 	%r22, %r21, %r19;
	mul.wide.s32 	%rd8, %r22, 8;
	add.s64 	%rd9, %rd3, %rd8;
	ld.global.f64 	%fd2, [%rd9];
	shl.b32 	%r23, %r5, 1;
	add.s32 	%r24, %r19, %r23;
	add.s32 	%r25, %r21, %r24;
	mul.wide.s32 	%rd10, %r25, 8;
	add.s64 	%rd11, %rd3, %rd10;
	ld.global.f64 	%fd3, [%rd11];
	add.f64 	%fd4, %fd2, %fd3;
	sub.s32 	%r26, %r24, %r5;
	sub.s32 	%r27, %r20, %r4;
	add.s32 	%r28, %r27, %r1;
	add.s32 	%r29, %r28, %r26;
	mul.wide.s32 	%rd12, %r29, 8;
	add.s64 	%rd13, %rd3, %rd12;
	ld.global.f64 	%fd5, [%rd13];
	add.f64 	%fd6, %fd4, %fd5;
	add.s32 	%r30, %r21, %r26;
	add.s32 	%r31, %r30, %r4;
	mul.wide.s32 	%rd14, %r31, 8;
	add.s64 	%rd15, %rd3, %rd14;
	ld.global.f64 	%fd7, [%rd15];
	add.f64 	%fd8, %fd6, %fd7;
	add.s32 	%r32, %r26, %r20;
	cvt.s64.s32 	%rd16, %r32;
	cvt.u64.u32 	%rd17, %r1;
	add.s64 	%rd18, %rd17, %rd16;
	shl.b64 	%rd19, %rd18, 3;
	add.s64 	%rd20, %rd3, %rd19;
	ld.global.f64 	%fd9, [%rd20+-8];
	add.f64 	%fd10, %fd8, %fd9;
	ld.global.f64 	%fd11, [%rd20+8];
	add.f64 	%fd12, %fd10, %fd11;
	mul.wide.s32 	%rd21, %r30, 8;
	add.s64 	%rd22, %rd2, %rd21;
	ld.global.f64 	%fd13, [%rd22];
	add.f64 	%fd14, %fd12, %fd13;
	mul.f64 	%fd15, %fd14, %fd1;
	add.s64 	%rd23, %rd1, %rd21;
	st.global.f64 	[%rd23], %fd15;
$L__BB1_4:
	ret;

}


// ===== COMPILED SASS (sm_100) =====

	.target	sm_100

	.elftype	@"ET_EXEC"


//--------------------- .note.nv.tkinfo           --------------------------
	.section	.note.nv.tkinfo,"",@"SHT_NOTE"
	.sectionflags	@"SHF_NOTE_NV_TKINFO"
	.tkinfo
        /*0018*/ 	.word	0x00000002
        /*0030*/ 	.string	""
        /*0030*/ 	.string	"ptxas"
        /*0030*/ 	.string	"Cuda compilation tools, release 13.0, V13.0.88"
        /*0030*/ 	.string	"Build cuda_13.0.r13.0/compiler.36424714_0"
        /*0030*/ 	.string	"-arch sm_100 -m 64 "



//--------------------- .note.nv.cuinfo           --------------------------
	.section	.note.nv.cuinfo,"",@"SHT_NOTE"
	.sectionflags	@"SHF_NOTE_NV_CUINFO"
        /*0018*/ 	.short	0x0002
        /*001a*/ 	.short	0x0064
        /*001c*/ 	.short	0x0082
	.zero		2


//--------------------- .nv.info                  --------------------------
	.section	.nv.info,"",@"SHT_CUDA_INFO"
	.align	4


	//----- nvinfo : EIATTR_REGCOUNT
	.align		4
        /*0000*/ 	.byte	0x04, 0x2f
        /*0002*/ 	.short	(.L_1 - .L_0)
	.align		4
.L_0:
        /*0004*/ 	.word	index@(_Z19jacobi_iteration_d0PdS_S_S_S_S_iiiif)
        /*0008*/ 	.word	0x0000001a


	//----- nvinfo : EIATTR_FRAME_SIZE
	.align		4
.L_1:
        /*000c*/ 	.byte	0x04, 0x11
        /*000e*/ 	.short	(.L_3 - .L_2)
	.align		4
.L_2:
        /*0010*/ 	.word	index@(_Z19jacobi_iteration_d0PdS_S_S_S_S_iiiif)
        /*0014*/ 	.word	0x00000000


	//----- nvinfo : EIATTR_REGCOUNT
	.align		4
.L_3:
        /*0018*/ 	.byte	0x04, 0x2f
        /*001a*/ 	.short	(.L_5 - .L_4)
	.align		4
.L_4:
        /*001c*/ 	.word	index@(_Z19jacobi_iteration_d1PdS_S_S_S_S_iiiif)
        /*0020*/ 	.word	0x00000018


	//----- nvinfo : EIATTR_FRAME_SIZE
	.align		4
.L_5:
        /*0024*/ 	.byte	0x04, 0x11
        /*0026*/ 	.short	(.L_7 - .L_6)
	.align		4
.L_6:
        /*0028*/ 	.word	index@(_Z19jacobi_iteration_d1PdS_S_S_S_S_iiiif)
        /*002c*/ 	.word	0x00000000


	//----- nvinfo : EIATTR_MIN_STACK_SIZE
	.align		4
.L_7:
        /*0030*/ 	.byte	0x04, 0x12
        /*0032*/ 	.short	(.L_9 - .L_8)
	.align		4
.L_8:
        /*0034*/ 	.word	index@(_Z19jacobi_iteration_d1PdS_S_S_S_S_iiiif)
        /*0038*/ 	.word	0x00000000


	//----- nvinfo : EIATTR_MIN_STACK_SIZE
	.align		4
.L_9:
        /*003c*/ 	.byte	0x04, 0x12
        /*003e*/ 	.short	(.L_11 - .L_10)
	.align		4
.L_10:
        /*0040*/ 	.word	index@(_Z19jacobi_iteration_d0PdS_S_S_S_S_iiiif)
        /*0044*/ 	.word	0x00000000
.L_11:


//--------------------- .nv.compat                --------------------------
	.section	.nv.compat,"",@"SHT_CUDA_COMPAT_INFO"
	.align	4
        /*0000*/ 	.byte	0x02, 0x09, 0x00, 0x00, 0x02, 0x02, 0x01, 0x00, 0x02, 0x05, 0x05, 0x00, 0x03, 0x07, 0x01, 0x01
        /*0010*/ 	.byte	0x02, 0x03, 0x00, 0x00, 0x02, 0x06, 0x01, 0x00, 0x04, 0x0b, 0x08, 0x00, 0x01, 0x00, 0x00, 0x00
        /*0020*/ 	.byte	0x00, 0x00, 0x00, 0x00


//--------------------- .nv.info._Z19jacobi_iteration_d1PdS_S_S_S_S_iiiif --------------------------
	.section	.nv.info._Z19jacobi_iteration_d1PdS_S_S_S_S_iiiif,"",@"SHT_CUDA_INFO"
	.sectionflags	@""
	.align	4


	//----- nvinfo : EIATTR_CUDA_API_VERSION
	.align		4
        /*0000*/ 	.byte	0x04, 0x37
        /*0002*/ 	.short	(.L_13 - .L_12)
.L_12:
        /*0004*/ 	.word	0x00000082


	//----- nvinfo : EIATTR_KPARAM_INFO
	.align		4
.L_13:
        /*0008*/ 	.byte	0x04, 0x17
        /*000a*/ 	.short	(.L_15 - .L_14)
.L_14:
        /*000c*/ 	.word	0x00000000
        /*0010*/ 	.short	0x000a
        /*0012*/ 	.short	0x0040
        /*0014*/ 	.byte	0x00, 0xf0, 0x11, 0x00


	//----- nvinfo : EIATTR_KPARAM_INFO
	.align		4
.L_15:
        /*0018*/ 	.byte	0x04, 0x17
        /*001a*/ 	.short	(.L_17 - .L_16)
.L_16:
        /*001c*/ 	.word	0x00000000
        /*0020*/ 	.short	0x0009
        /*0022*/ 	.short	0x003c
        /*0024*/ 	.byte	0x00, 0xf0, 0x11, 0x00


	//----- nvinfo : EIATTR_KPARAM_INFO
	.align		4
.L_17:
        /*0028*/ 	.byte	0x04, 0x17
        /*002a*/ 	.short	(.L_19 - .L_18)
.L_18:
        /*002c*/ 	.word	0x00000000
        /*0030*/ 	.short	0x0008
        /*0032*/ 	.short	0x0038
        /*0034*/ 	.byte	0x00, 0xf0, 0x11, 0x00


	//----- nvinfo : EIATTR_KPARAM_INFO
	.align		4
.L_19:
        /*0038*/ 	.byte	0x04, 0x17
        /*003a*/ 	.short	(.L_21 - .L_20)
.L_20:
        /*003c*/ 	.word	0x00000000
        /*0040*/ 	.short	0x0007
        /*0042*/ 	.short	0x0034
        /*0044*/ 	.byte	0x00, 0xf0, 0x11, 0x00


	//----- nvinfo : EIATTR_KPARAM_INFO
	.align		4
.L_21:
        /*0048*/ 	.byte	0x04, 0x17
        /*004a*/ 	.short	(.L_23 - .L_22)
.L_22:
        /*004c*/ 	.word	0x00000000
        /*0050*/ 	.short	0x0006
        /*0052*/ 	.short	0x0030
        /*0054*/ 	.byte	0x00, 0xf0, 0x11, 0x00


	//----- nvinfo : EIATTR_KPARAM_INFO
	.align		4
.L_23:
        /*0058*/ 	.byte	0x04, 0x17
        /*005a*/ 	.short	(.L_25 - .L_24)
.L_24:
        /*005c*/ 	.word	0x00000000
        /*0060*/ 	.short	0x0005
        /*0062*/ 	.short	0x0028
        /*0064*/ 	.byte	0x00, 0xf5, 0x21, 0x00


	//----- nvinfo : EIATTR_KPARAM_INFO
	.align		4
.L_25:
        /*0068*/ 	.byte	0x04, 0x17
        /*006a*/ 	.short	(.L_27 - .L_26)
.L_26:
        /*006c*/ 	.word	0x00000000
        /*0070*/ 	.short	0x0004
        /*0072*/ 	.short	0x0020
        /*0074*/ 	.byte	0x00, 0xf5, 0x21, 0x00


	//----- nvinfo : EIATTR_KPARAM_INFO
	.align		4
.L_27:
        /*0078*/ 	.byte	0x04, 0x17
        /*007a*/ 	.short	(.L_29 - .L_28)
.L_28:
        /*007c*/ 	.word	0x00000000
        /*0080*/ 	.short	0x0003
        /*0082*/ 	.short	0x0018
        /*0084*/ 	.byte	0x00, 0xf5, 0x21, 0x00


	//----- nvinfo : EIATTR_KPARAM_INFO
	.align		4
.L_29:
        /*0088*/ 	.byte	0x04, 0x17
        /*008a*/ 	.short	(.L_31 - .L_30)
.L_30:
        /*008c*/ 	.word	0x00000000
        /*0090*/ 	.short	0x0002
        /*0092*/ 	.short	0x0010
        /*0094*/ 	.byte	0x00, 0xf5, 0x21, 0x00


	//----- nvinfo : EIATTR_KPARAM_INFO
	.align		4
.L_31:
        /*0098*/ 	.byte	0x04, 0x17
        /*009a*/ 	.short	(.L_33 - .L_32)
.L_32:
        /*009c*/ 	.word	0x00000000
        /*00a0*/ 	.short	0x0001
        /*00a2*/ 	.short	0x0008
        /*00a4*/ 	.byte	0x00, 0xf5, 0x21, 0x00


	//----- nvinfo : EIATTR_KPARAM_INFO
	.align		4
.L_33:
        /*00a8*/ 	.byte	0x04, 0x17
        /*00aa*/ 	.short	(.L_35 - .L_34)
.L_34:
        /*00ac*/ 	.word	0x00000000
        /*00b0*/ 	.short	0x0000
        /*00b2*/ 	.short	0x0000
        /*00b4*/ 	.byte	0x00, 0xf5, 0x21, 0x00


	//----- nvinfo : EIATTR_SPARSE_MMA_MASK
	.align		4
.L_35:
        /*00b8*/ 	.byte	0x03, 0x50
        /*00ba*/ 	.short	0x0000


	//----- nvinfo : EIATTR_MAXREG_COUNT
	.align		4
        /*00bc*/ 	.byte	0x03, 0x1b
        /*00be*/ 	.short	0x00ff


	//----- nvinfo : EIATTR_MERCURY_ISA_VERSION
	.align		4
        /*00c0*/ 	.byte	0x03, 0x5f
        /*00c2*/ 	.short	0x0101


	//----- nvinfo : EIATTR_VRC_CTA_INIT_COUNT
	.align		4
        /*00c4*/ 	.byte	0x02, 0x4a
	.zero		1
	.zero		1


	//----- nvinfo : EIATTR_EXIT_INSTR_OFFSETS
	.align		4
        /*00c8*/ 	.byte	0x04, 0x1c
        /*00ca*/ 	.short	(.L_37 - .L_36)


	//   ....[0]....
.L_36:
        /*00cc*/ 	.word	0x000003d0


	//   ....[1]....
        /*00d0*/ 	.word	0x00000410


	//   ....[2]....
        /*00d4*/ 	.word	0x000006e0


	//----- nvinfo : EIATTR_CRS_STACK_SIZE
	.align		4
.L_37:
        /*00d8*/ 	.byte	0x04, 0x1e
        /*00da*/ 	.short	(.L_39 - .L_38)
.L_38:
        /*00dc*/ 	.word	0x00000000


	//----- nvinfo : EIATTR_CBANK_PARAM_SIZE
	.align		4
.L_39:
        /*00e0*/ 	.byte	0x03, 0x19
        /*00e2*/ 	.short	0x0044


	//----- nvinfo : EIATTR_PARAM_CBANK
	.align		4
        /*00e4*/ 	.byte	0x04, 0x0a
        /*00e6*/ 	.short	(.L_41 - .L_40)
	.align		4
.L_40:
        /*00e8*/ 	.word	index@(.nv.constant0._Z19jacobi_iteration_d1PdS_S_S_S_S_iiiif)
        /*00ec*/ 	.short	0x0380
        /*00ee*/ 	.short	0x0044


	//----- nvinfo : EIATTR_SW_WAR
	.align		4
.L_41:
        /*00f0*/ 	.byte	0x04, 0x36
        /*00f2*/ 	.short	(.L_43 - .L_42)
.L_42:
        /*00f4*/ 	.word	0x00000008
.L_43:


//--------------------- .nv.info._Z19jacobi_iteration_d0PdS_S_S_S_S_iiiif --------------------------
	.section	.nv.info._Z19jacobi_iteration_d0PdS_S_S_S_S_iiiif,"",@"SHT_CUDA_INFO"
	.sectionflags	@""
	.align	4


	//----- nvinfo : EIATTR_CUDA_API_VERSION
	.align		4
        /*0000*/ 	.byte	0x04, 0x37
        /*0002*/ 	.short	(.L_45 - .L_44)
.L_44:
        /*0004*/ 	.word	0x00000082


	//----- nvinfo : EIATTR_KPARAM_INFO
	.align		4
.L_45:
        /*0008*/ 	.byte	0x04, 0x17
        /*000a*/ 	.short	(.L_47 - .L_46)
.L_46:
        /*000c*/ 	.word	0x00000000
        /*0010*/ 	.short	0x000a
        /*0012*/ 	.short	0x0040
        /*0014*/ 	.byte	0x00, 0xf0, 0x11, 0x00


	//----- nvinfo : EIATTR_KPARAM_INFO
	.align		4
.L_47:
        /*0018*/ 	.byte	0x04, 0x17
        /*001a*/ 	.short	(.L_49 - .L_48)
.L_48:
        /*001c*/ 	.word	0x00000000
        /*0020*/ 	.short	0x0009
        /*0022*/ 	.short	0x003c
        /*0024*/ 	.byte	0x00, 0xf0, 0x11, 0x00


	//----- nvinfo : EIATTR_KPARAM_INFO
	.align		4
.L_49:
        /*0028*/ 	.byte	0x04, 0x17
        /*002a*/ 	.short	(.L_51 - .L_50)
.L_50:
        /*002c*/ 	.word	0x00000000
        /*0030*/ 	.short	0x0008
        /*0032*/ 	.short	0x0038
        /*0034*/ 	.byte	0x00, 0xf0, 0x11, 0x00


	//----- nvinfo : EIATTR_KPARAM_INFO
	.align		4
.L_51:
        /*0038*/ 	.byte	0x04, 0x17
        /*003a*/ 	.short	(.L_53 - .L_52)
.L_52:
        /*003c*/ 	.word	0x00000000
        /*0040*/ 	.short	0x0007
        /*0042*/ 	.short	0x0034
        /*0044*/ 	.byte	0x00, 0xf0, 0x11, 0x00


	//----- nvinfo : EIATTR_KPARAM_INFO
	.align		4
.L_53:
        /*0048*/ 	.byte	0x04, 0x17
        /*004a*/ 	.short	(.L_55 - .L_54)
.L_54:
        /*004c*/ 	.word	0x00000000
        /*0050*/ 	.short	0x0006
        /*0052*/ 	.short	0x0030
        /*0054*/ 	.byte	0x00, 0xf0, 0x11, 0x00


	//----- nvinfo : EIATTR_KPARAM_INFO
	.align		4
.L_55:
        /*0058*/ 	.byte	0x04, 0x17
        /*005a*/ 	.short	(.L_57 - .L_56)
.L_56:
        /*005c*/ 	.word	0x00000000
        /*0060*/ 	.short	0x0005
        /*0062*/ 	.short	0x0028
        /*0064*/ 	.byte	0x00, 0xf5, 0x21, 0x00


	//----- nvinfo : EIATTR_KPARAM_INFO
	.align		4
.L_57:
        /*0068*/ 	.byte	0x04, 0x17
        /*006a*/ 	.short	(.L_59 - .L_58)
.L_58:
        /*006c*/ 	.word	0x00000000
        /*0070*/ 	.short	0x0004
        /*0072*/ 	.short	0x0020
        /*0074*/ 	.byte	0x00, 0xf5, 0x21, 0x00


	//----- nvinfo : EIATTR_KPARAM_INFO
	.align		4
.L_59:
        /*0078*/ 	.byte	0x04, 0x17
        /*007a*/ 	.short	(.L_61 - .L_60)
.L_60:
        /*007c*/ 	.word	0x00000000
        /*0080*/ 	.short	0x0003
        /*0082*/ 	.short	0x0018
        /*0084*/ 	.byte	0x00, 0xf5, 0x21, 0x00


	//----- nvinfo : EIATTR_KPARAM_INFO
	.align		4
.L_61:
        /*0088*/ 	.byte	0x04, 0x17
        /*008a*/ 	.short	(.L_63 - .L_62)
.L_62:
        /*008c*/ 	.word	0x00000000
        /*0090*/ 	.short	0x0002
        /*0092*/ 	.short	0x0010
        /*0094*/ 	.byte	0x00, 0xf5, 0x21, 0x00


	//----- nvinfo : EIATTR_KPARAM_INFO
	.align		4
.L_63:
        /*0098*/ 	.byte	0x04, 0x17
        /*009a*/ 	.short	(.L_65 - .L_64)
.L_64:
        /*009c*/ 	.word	0x00000000
        /*00a0*/ 	.short	0x0001
        /*00a2*/ 	.short	0x0008
        /*00a4*/ 	.byte	0x00, 0xf5, 0x21, 0x00


	//----- nvinfo : EIATTR_KPARAM_INFO
	.align		4
.L_65:
        /*00a8*/ 	.byte	0x04, 0x17
        /*00aa*/ 	.short	(.L_67 - .L_66)
.L_66:
        /*00ac*/ 	.word	0x00000000
        /*00b0*/ 	.short	0x0000
        /*00b2*/ 	.short	0x0000
        /*00b4*/ 	.byte	0x00, 0xf5, 0x21, 0x00


	//----- nvinfo : EIATTR_SPARSE_MMA_MASK
	.align		4
.L_67:
        /*00b8*/ 	.byte	0x03, 0x50
        /*00ba*/ 	.short	0x0000


	//----- nvinfo : EIATTR_MAXREG_COUNT
	.align		4
        /*00bc*/ 	.byte	0x03, 0x1b
        /*00be*/ 	.short	0x00ff


	//----- nvinfo : EIATTR_MERCURY_ISA_VERSION
	.align		4
        /*00c0*/ 	.byte	0x03, 0x5f
        /*00c2*/ 	.short	0x0101


	//----- nvinfo : EIATTR_VRC_CTA_INIT_COUNT
	.align		4
        /*00c4*/ 	.byte	0x02, 0x4a
	.zero		1
	.zero		1


	//----- nvinfo : EIATTR_EXIT_INSTR_OFFSETS
	.align		4
        /*00c8*/ 	.byte	0x04, 0x1c
        /*00ca*/ 	.short	(.L_69 - .L_68)


	//   ....[0]....
.L_68:
        /*00cc*/ 	.word	0x00000450


	//   ....[1]....
        /*00d0*/ 	.word	0x00000490


	//   ....[2]....
        /*00d4*/ 	.word	0x00000770


	//----- nvinfo : EIATTR_CRS_STACK_SIZE
	.align		4
.L_69:
        /*00d8*/ 	.byte	0x04, 0x1e
        /*00da*/ 	.short	(.L_71 - .L_70)
.L_70:
        /*00dc*/ 	.word	0x00000000


	//----- nvinfo : EIATTR_CBANK_PARAM_SIZE
	.align		4
.L_71:
        /*00e0*/ 	.byte	0x03, 0x19
        /*00e2*/ 	.short	0x0044


	//----- nvinfo : EIATTR_PARAM_CBANK
	.align		4
        /*00e4*/ 	.byte	0x04, 0x0a
        /*00e6*/ 	.short	(.L_73 - .L_72)
	.align		4
.L_72:
        /*00e8*/ 	.word	index@(.nv.constant0._Z19jacobi_iteration_d0PdS_S_S_S_S_iiiif)
        /*00ec*/ 	.short	0x0380
        /*00ee*/ 	.short	0x0044


	//----- nvinfo : EIATTR_SW_WAR
	.align		4
.L_73:
        /*00f0*/ 	.byte	0x04, 0x36
        /*00f2*/ 	.short	(.L_75 - .L_74)
.L_74:
        /*00f4*/ 	.word	0x00000008
.L_75:


//--------------------- .nv.callgraph             --------------------------
	.section	.nv.callgraph,"",@"SHT_CUDA_CALLGRAPH"
	.align	4
	.sectionentsize	8
	.align		4
        /*0000*/ 	.word	0x00000000
	.align		4
        /*0004*/ 	.word	0xffffffff
	.align		4
        /*0008*/ 	.word	0x00000000
	.align		4
        /*000c*/ 	.word	0xfffffffe
	.align		4
        /*0010*/ 	.word	0x00000000
	.align		4
        /*0014*/ 	.word	0xfffffffd
	.align		4
        /*0018*/ 	.word	0x00000000
	.align		4
        /*001c*/ 	.word	0xfffffffc


//--------------------- .text._Z19jacobi_iteration_d1PdS_S_S_S_S_iiiif --------------------------
	.section	.text._Z19jacobi_iteration_d1PdS_S_S_S_S_iiiif,"ax",@progbits
	.align	128
        .global         _Z19jacobi_iteration_d1PdS_S_S_S_S_iiiif
        .type           _Z19jacobi_iteration_d1PdS_S_S_S_S_iiiif,@function
        .size           _Z19jacobi_iteration_d1PdS_S_S_S_S_iiiif,(.L_x_4 - _Z19jacobi_iteration_d1PdS_S_S_S_S_iiiif)
        .other          _Z19jacobi_iteration_d1PdS_S_S_S_S_iiiif,@"STO_CUDA_ENTRY STV_DEFAULT"
_Z19jacobi_iteration_d1PdS_S_S_S_S_iiiif:
.text._Z19jacobi_iteration_d1PdS_S_S_S_S_iiiif:
[----:B------:R-:W-:Y:S01]  /*0000*/  LDC R1, c[0x0][0x37c] ;  /* 0x0000df00ff017b82 */ /* 0x000fe20000000800 */
[----:B------:R-:W0:Y:S07]  /*0010*/  S2R R15, SR_TID.Y ;  /* 0x00000000000f7919 */ /* 0x000e2e0000002200 */
[----:B------:R-:W1:Y:S01]  /*0020*/  LDC R2, c[0x0][0x360] ;  /* 0x0000d800ff027b82 */ /* 0x000e620000000800 */
[----:B------:R-:W2:Y:S01]  /*0030*/  LDCU.64 UR8, c[0x0][0x3b8] ;  /* 0x00007700ff0877ac */ /* 0x000ea20008000a00 */
[----:B------:R-:W3:Y:S01]  /*0040*/  S2R R4, SR_TID.Z ;  /* 0x0000000000047919 */ /* 0x000ee20000002300 */
[----:B------:R-:W1:Y:S05]  /*0050*/  S2R R3, SR_TID.X ;  /* 0x0000000000037919 */ /* 0x000e6a0000002100 */
[----:B------:R-:W0:Y:S08]  /*0060*/  S2UR UR5, SR_CTAID.Y ;  /* 0x00000000000579c3 */ /* 0x000e300000002600 */
[----:B------:R-:W0:Y:S08]  /*0070*/  LDC R0, c[0x0][0x364] ;  /* 0x0000d900ff007b82 */ /* 0x000e300000000800 */
[----:B------:R-:W3:Y:S08]  /*0080*/  S2UR UR6, SR_CTAID.Z ;  /* 0x00000000000679c3 */ /* 0x000ef00000002700 */
[----:B------:R-:W3:Y:S08]  /*0090*/  LDC R5, c[0x0][0x368] ;  /* 0x0000da00ff057b82 */ /* 0x000ef00000000800 */
[----:B------:R-:W1:Y:S01]  /*00a0*/  S2UR UR4, SR_CTAID.X ;  /* 0x00000000000479c3 */ /* 0x000e620000002500 */
[----:B0-----:R-:W-:-:S05]  /*00b0*/  IMAD R15, R0, UR5, R15 ;  /* 0x00000005000f7c24 */ /* 0x001fca000f8e020f */
[----:B--2---:R-:W-:-:S04]  /*00c0*/  ISETP.GE.AND P0, PT, R15, UR8, PT ;  /* 0x000000080f007c0c */ /* 0x004fc8000bf06270 */
[----:B------:R-:W-:Y:S01]  /*00d0*/  ISETP.NE.AND P0, PT, R15, RZ, !P0 ;  /* 0x000000ff0f00720c */ /* 0x000fe20004705270 */
[----:B---3--:R-:W-:Y:S01]  /*00e0*/  IMAD R0, R5, UR6, R4 ;  /* 0x0000000605007c24 */ /* 0x008fe2000f8e0204 */
[----:B------:R-:W0:Y:S04]  /*00f0*/  LDCU.64 UR6, c[0x0][0x358] ;  /* 0x00006b00ff0677ac */ /* 0x000e280008000a00 */
[----:B------:R-:W-:Y:S01]  /*0100*/  ISETP.NE.OR P1, PT, R0, RZ, !P0 ;  /* 0x000000ff0000720c */ /* 0x000fe20004725670 */
[----:B-1----:R-:W-:Y:S01]  /*0110*/  IMAD R3, R2, UR4, R3 ;  /* 0x0000000402037c24 */ /* 0x002fe2000f8e0203 */
[----:B------:R-:W-:-:S04]  /*0120*/  UIADD3 UR4, UPT, UPT, UR9, -0x1, URZ ;  /* 0xffffffff09047890 */ /* 0x000fc8000fffe0ff */
[----:B------:R-:W-:-:S04]  /*0130*/  ISETP.LT.OR P1, PT, R3, 0x1, P1 ;  /* 0x000000010300780c */ /* 0x000fc80000f21670 */
[----:B------:R-:W-:-:S13]  /*0140*/  ISETP.GE.OR P1, PT, R3, UR8, P1 ;  /* 0x0000000803007c0c */ /* 0x000fda0008f26670 */
[----:B0-----:R-:W-:Y:S05]  /*0150*/  @P1 BRA `(.L_x_0) ;  /* 0x0000000000a01947 */ /* 0x001fea0003800000 */
[----:B------:R-:W0:Y:S01]  /*0160*/  LDC.64 R8, c[0x0][0x3b0] ;  /* 0x0000ec00ff087b82 */ /* 0x000e220000000a00 */
[----:B------:R-:W1:Y:S01]  /*0170*/  LDCU.64 UR10, c[0x0][0x398] ;  /* 0x00007300ff0a77ac */ /* 0x000e620008000a00 */
[----:B------:R-:W2:Y:S06]  /*0180*/  LDCU UR5, c[0x0][0x3c0] ;  /* 0x00007800ff0577ac */ /* 0x000eac0008000800 */
[----:B------:R-:W3:Y:S08]  /*0190*/  LDC.64 R4, c[0x0][0x380] ;  /* 0x0000e000ff047b82 */ /* 0x000ef00000000a00 */
[----:B------:R-:W4:Y:S01]  /*01a0*/  LDC.64 R10, c[0x0][0x398] ;  /* 0x0000e600ff0a7b82 */ /* 0x000f220000000a00 */
[----:B0-----:R-:W-:-:S07]  /*01b0*/  IMAD R2, R15, R8, RZ ;  /* 0x000000080f027224 */ /* 0x001fce00078e02ff */
[----:B------:R-:W0:Y:S01]  /*01c0*/  LDC.64 R20, c[0x0][0x3a8] ;  /* 0x0000ea00ff147b82 */ /* 0x000e220000000a00 */
[C---:B------:R-:W-:Y:S02]  /*01d0*/  IADD3 R0, PT, PT, R3.reuse, R2, RZ ;  /* 0x0000000203007210 */ /* 0x040fe40007ffe0ff */
[----:B------:R-:W-:-:S03]  /*01e0*/  IADD3 R15, PT, PT, R3, -R8, R2 ;  /* 0x80000008030f7210 */ /* 0x000fc60007ffe002 */
[----:B------:R-:W-:Y:S01]  /*01f0*/  IMAD R7, R9, UR4, R0 ;  /* 0x0000000409077c24 */ /* 0x000fe2000f8e0200 */
[----:B------:R-:W-:-:S03]  /*0200*/  IADD3 R9, PT, PT, R0, R9, RZ ;  /* 0x0000000900097210 */ /* 0x000fc60007ffe0ff */
[----:B---3--:R-:W-:-:S04]  /*0210*/  IMAD.WIDE R4, R7, 0x8, R4 ;  /* 0x0000000807047825 */ /* 0x008fc800078e0204 */
[--C-:B----4-:R-:W-:Y:S02]  /*0220*/  IMAD.WIDE R6, R9, 0x8, R10.reuse ;  /* 0x0000000809067825 */ /* 0x110fe400078e020a */
[----:B------:R-:W3:Y:S04]  /*0230*/  LDG.E.64 R4, desc[UR6][R4.64] ;  /* 0x0000000604047981 */ /* 0x000ee8000c1e1b00 */
[----:B------:R-:W3:Y:S01]  /*0240*/  LDG.E.64 R6, desc[UR6][R6.64] ;  /* 0x0000000606067981 */ /* 0x000ee2000c1e1b00 */
[----:B------:R-:W-:-:S04]  /*0250*/  IMAD.WIDE R14, R15, 0x8, R10 ;  /* 0x000000080f0e7825 */ /* 0x000fc800078e020a */
[----:B------:R-:W-:Y:S02]  /*0260*/  IMAD.IADD R13, R0, 0x1, R8 ;  /* 0x00000001000d7824 */ /* 0x000fe400078e0208 */
[----:B------:R-:W4:Y:S01]  /*0270*/  LDG.E.64 R8, desc[UR6][R14.64] ;  /* 0x000000060e087981 */ /* 0x000f22000c1e1b00 */
[----:B------:R-:W-:Y:S01]  /*0280*/  IADD3 R3, P0, PT, R3, R2, RZ ;  /* 0x0000000203037210 */ /* 0x000fe20007f1e0ff */
[----:B------:R-:W-:-:S03]  /*0290*/  IMAD.WIDE R12, R13, 0x8, R10 ;  /* 0x000000080d0c7825 */ /* 0x000fc600078e020a */
[----:B------:R-:W-:Y:S02]  /*02a0*/  LEA.HI.X.SX32 R2, R2, RZ, 0x1, P0 ;  /* 0x000000ff02027211 */ /* 0x000fe400000f0eff */
[C---:B-1----:R-:W-:Y:S01]  /*02b0*/  LEA R16, P0, R3.reuse, UR10, 0x3 ;  /* 0x0000000a03107c11 */ /* 0x042fe2000f8018ff */
[----:B------:R-:W5:Y:S03]  /*02c0*/  LDG.E.64 R12, desc[UR6][R12.64] ;  /* 0x000000060c0c7981 */ /* 0x000f66000c1e1b00 */
[----:B------:R-:W-:-:S05]  /*02d0*/  LEA.HI.X R17, R3, UR11, R2, 0x3, P0 ;  /* 0x0000000b03117c11 */ /* 0x000fca00080f1c02 */
[----:B------:R-:W2:Y:S01]  /*02e0*/  LDG.E.64 R18, desc[UR6][R16.64+-0x8] ;  /* 0xfffff80610127981 */ /* 0x000ea2000c1e1b00 */
[----:B0-----:R-:W-:-:S03]  /*02f0*/  IMAD.WIDE R2, R0, 0x8, R20 ;  /* 0x0000000800027825 */ /* 0x001fc600078e0214 */
[----:B------:R-:W2:Y:S04]  /*0300*/  LDG.E.64 R10, desc[UR6][R16.64+0x8] ;  /* 0x00000806100a7981 */ /* 0x000ea8000c1e1b00 */
[----:B------:R-:W2:Y:S01]  /*0310*/  LDG.E.64 R2, desc[UR6][R2.64] ;  /* 0x0000000602027981 */ /* 0x000ea2000c1e1b00 */
[----:B---3--:R-:W-:Y:S01]  /*0320*/  DADD R4, R4, R6 ;  /* 0x0000000004047229 */ /* 0x008fe20000000006 */
[----:B------:R-:W0:Y:S07]  /*0330*/  LDC.64 R6, c[0x0][0x3a0] ;  /* 0x0000e800ff067b82 */ /* 0x000e2e0000000a00 */
[----:B----4-:R-:W-:-:S08]  /*0340*/  DADD R4, R4, R8 ;  /* 0x0000000004047229 */ /* 0x010fd00000000008 */
[----:B-----5:R-:W-:-:S08]  /*0350*/  DADD R4, R4, R12 ;  /* 0x0000000004047229 */ /* 0x020fd0000000000c */
[----:B--2---:R-:W-:-:S08]  /*0360*/  DADD R4, R4, R18 ;  /* 0x0000000004047229 */ /* 0x004fd00000000012 */
[----:B------:R-:W-:Y:S02]  /*0370*/  DADD R10, R4, R10 ;  /* 0x00000000040a7229 */ /* 0x000fe4000000000a */
[----:B------:R-:W1:Y:S06]  /*0380*/  F2F.F64.F32 R4, UR5 ;  /* 0x0000000500047d10 */ /* 0x000e6c0008201800 */
[----:B------:R-:W-:Y:S01]  /*0390*/  DADD R10, R10, R2 ;  /* 0x000000000a0a7229 */ /* 0x000fe20000000002 */
[----:B0-----:R-:W-:-:S07]  /*03a0*/  IMAD.WIDE R2, R0, 0x8, R6 ;  /* 0x0000000800027825 */ /* 0x001fce00078e0206 */
[----:B-1----:R-:W-:-:S07]  /*03b0*/  DMUL R4, R4, R10 ;  /* 0x0000000a04047228 */ /* 0x002fce0000000000 */
[----:B------:R-:W-:Y:S01]  /*03c0*/  STG.E.64 desc[UR6][R2.64], R4 ;  /* 0x0000000402007986 */ /* 0x000fe2000c101b06 */
[----:B------:R-:W-:Y:S05]  /*03d0*/  EXIT ;  /* 0x000000000000794d */ /* 0x000fea0003800000 */
.L_x_0:
[----:B------:R-:W-:-:S04]  /*03e0*/  ISETP.GE.OR P0, PT, R0, UR4, !P0 ;  /* 0x0000000400007c0c */ /* 0x000fc8000c706670 */
[----:B------:R-:W-:-:S04]  /*03f0*/  ISETP.LT.OR P0, PT, R3, 0x1, P0 ;  /* 0x000000010300780c */ /* 0x000fc80000701670 */
[----:B------:R-:W-:-:S13]  /*0400*/  ISETP.GE.OR P0, PT, R3, UR8, P0 ;  /* 0x0000000803007c0c */ /* 0x000fda0008706670 */
[----:B------:R-:W-:Y:S05]  /*0410*/  @P0 EXIT ;  /* 0x000000000000094d */ /* 0x000fea0003800000 */
[----:B------:R-:W0:Y:S01]  /*0420*/  LDC.64 R4, c[0x0][0x3b0] ;  /* 0x0000ec00ff047b82 */ /* 0x000e220000000a00 */
[----:B------:R-:W-:Y:S01]  /*0430*/  IADD3 R0, PT, PT, R0, -0x1, RZ ;  /* 0xffffffff00007810 */ /* 0x000fe20007ffe0ff */
[----:B------:R-:W1:Y:S01]  /*0440*/  LDCU.64 UR10, c[0x0][0x398] ;  /* 0x00007300ff0a77ac */ /* 0x000e620008000a00 */
[----:B------:R-:W2:Y:S05]  /*0450*/  LDCU UR5, c[0x0][0x3c0] ;  /* 0x00007800ff0577ac */ /* 0x000eaa0008000800 */
[----:B------:R-:W3:Y:S01]  /*0460*/  LDC.64 R12, c[0x0][0x398] ;  /* 0x0000e600ff0c7b82 */ /* 0x000ee20000000a00 */
[----:B0-----:R-:W-:Y:S02]  /*0470*/  IMAD R0, R0, R5, RZ ;  /* 0x0000000500007224 */ /* 0x001fe400078e02ff */
[----:B------:R-:W-:-:S02]  /*0480*/  IMAD R11, R15, R4, R3 ;  /* 0x000000040f0b7224 */ /* 0x000fc400078e0203 */
[----:B------:R-:W-:-:S03]  /*0490*/  IMAD R2, R5, 0x2, R0 ;  /* 0x0000000205027824 */ /* 0x000fc600078e0200 */
[----:B------:R-:W-:Y:S01]  /*04a0*/  IADD3 R7, PT, PT, R0, R11, RZ ;  /* 0x0000000b00077210 */ /* 0x000fe20007ffe0ff */
[----:B------:R-:W-:Y:S01]  /*04b0*/  IMAD R0, R15, R4, -R4 ;  /* 0x000000040f007224 */ /* 0x000fe200078e0a04 */
[----:B------:R-:W-:Y:S01]  /*04c0*/  IADD3 R9, PT, PT, R11, R2, RZ ;  /* 0x000000020b097210 */ /* 0x000fe20007ffe0ff */
[----:B------:R-:W-:Y:S02]  /*04d0*/  IMAD.IADD R2, R2, 0x1, -R5 ;  /* 0x0000000102027824 */ /* 0x000fe400078e0a05 */
[----:B---3--:R-:W-:-:S03]  /*04e0*/  IMAD.WIDE R6, R7, 0x8, R12 ;  /* 0x0000000807067825 */ /* 0x008fc600078e020c */
[----:B------:R-:W-:Y:S01]  /*04f0*/  IADD3 R17, PT, PT, R2, R0, R3 ;  /* 0x0000000002117210 */ /* 0x000fe20007ffe003 */
[--C-:B------:R-:W-:Y:S01]  /*0500*/  IMAD.WIDE R8, R9, 0x8, R12.reuse ;  /* 0x0000000809087825 */ /* 0x100fe200078e020c */
[----:B------:R-:W-:Y:S01]  /*0510*/  IADD3 R5, PT, PT, R11, R2, RZ ;  /* 0x000000020b057210 */ /* 0x000fe20007ffe0ff */
[----:B------:R-:W3:Y:S02]  /*0520*/  LDG.E.64 R6, desc[UR6][R6.64] ;  /* 0x0000000606067981 */ /* 0x000ee4000c1e1b00 */
[----:B------:R-:W-:Y:S02]  /*0530*/  IMAD.WIDE R10, R17, 0x8, R12 ;  /* 0x00000008110a7825 */ /* 0x000fe400078e020c */
[----:B------:R-:W3:Y:S02]  /*0540*/  LDG.E.64 R8, desc[UR6][R8.64] ;  /* 0x0000000608087981 */ /* 0x000ee4000c1e1b00 */
[-C--:B------:R-:W-:Y:S01]  /*0550*/  IMAD R0, R15, R4.reuse, R2 ;  /* 0x000000040f007224 */ /* 0x080fe200078e0202 */
[----:B------:R-:W-:Y:S01]  /*0560*/  IADD3 R15, PT, PT, R5, R4, RZ ;  /* 0x00000004050f7210 */ /* 0x000fe20007ffe0ff */
[----:B------:R-:W4:Y:S03]  /*0570*/  LDG.E.64 R10, desc[UR6][R10.64] ;  /* 0x000000060a0a7981 */ /* 0x000f26000c1e1b00 */
[----:B------:R-:W-:Y:S01]  /*0580*/  IADD3 R4, P0, PT, R3, R0, RZ ;  /* 0x0000000003047210 */ /* 0x000fe20007f1e0ff */
[----:B------:R-:W-:Y:S01]  /*0590*/  IMAD.WIDE R14, R15, 0x8, R12 ;  /* 0x000000080f0e7825 */ /* 0x000fe200078e020c */
[----:B------:R-:W0:Y:S02]  /*05a0*/  LDC.64 R2, c[0x0][0x3a8] ;  /* 0x0000ea00ff027b82 */ /* 0x000e240000000a00 */
[----:B------:R-:W-:-:S02]  /*05b0*/  LEA.HI.X.SX32 R13, R0, RZ, 0x1, P0 ;  /* 0x000000ff000d7211 */ /* 0x000fc400000f0eff */
[C---:B-1----:R-:W-:Y:S01]  /*05c0*/  LEA R16, P0, R4.reuse, UR10, 0x3 ;  /* 0x0000000a04107c11 */ /* 0x042fe2000f8018ff */
[----:B------:R-:W5:Y:S03]  /*05d0*/  LDG.E.64 R14, desc[UR6][R14.64] ;  /* 0x000000060e0e7981 */ /* 0x000f66000c1e1b00 */
[----:B------:R-:W-:-:S05]  /*05e0*/  LEA.HI.X R17, R4, UR11, R13, 0x3, P0 ;  /* 0x0000000b04117c11 */ /* 0x000fca00080f1c0d */
[----:B------:R-:W5:Y:S04]  /*05f0*/  LDG.E.64 R18, desc[UR6][R16.64+-0x8] ;  /* 0xfffff80610127981 */ /* 0x000f68000c1e1b00 */
[----:B------:R-:W5:Y:S01]  /*0600*/  LDG.E.64 R12, desc[UR6][R16.64+0x8] ;  /* 0x00000806100c7981 */ /* 0x000f62000c1e1b00 */
[----:B0-----:R-:W-:-:S06]  /*0610*/  IMAD.WIDE R2, R5, 0x8, R2 ;  /* 0x0000000805027825 */ /* 0x001fcc00078e0202 */
[----:B------:R-:W5:Y:S01]  /*0620*/  LDG.E.64 R2, desc[UR6][R2.64] ;  /* 0x0000000602027981 */ /* 0x000f62000c1e1b00 */
[----:B---3--:R-:W-:Y:S01]  /*0630*/  DADD R6, R6, R8 ;  /* 0x0000000006067229 */ /* 0x008fe20000000008 */
[----:B--2---:R-:W0:Y:S07]  /*0640*/  F2F.F64.F32 R8, UR5 ;  /* 0x0000000500087d10 */ /* 0x004e2e0008201800 */
[----:B----4-:R-:W-:Y:S01]  /*0650*/  DADD R6, R6, R10 ;  /* 0x0000000006067229 */ /* 0x010fe2000000000a */
[----:B------:R-:W1:Y:S07]  /*0660*/  LDC.64 R10, c[0x0][0x3a0] ;  /* 0x0000e800ff0a7b82 */ /* 0x000e6e0000000a00 */
[----:B-----5:R-:W-:-:S08]  /*0670*/  DADD R6, R6, R14 ;  /* 0x0000000006067229 */ /* 0x020fd0000000000e */
[----:B------:R-:W-:-:S08]  /*0680*/  DADD R6, R6, R18 ;  /* 0x0000000006067229 */ /* 0x000fd00000000012 */
[----:B------:R-:W-:-:S08]  /*0690*/  DADD R6, R6, R12 ;  /* 0x0000000006067229 */ /* 0x000fd0000000000c */
[----:B------:R-:W-:Y:S01]  /*06a0*/  DADD R6, R6, R2 ;  /* 0x0000000006067229 */ /* 0x000fe20000000002 */
[----:B-1----:R-:W-:-:S07]  /*06b0*/  IMAD.WIDE R2, R5, 0x8, R10 ;  /* 0x0000000805027825 */ /* 0x002fce00078e020a */
[----:B0-----:R-:W-:-:S07]  /*06c0*/  DMUL R6, R8, R6 ;  /* 0x0000000608067228 */ /* 0x001fce0000000000 */
[----:B------:R-:W-:Y:S01]  /*06d0*/  STG.E.64 desc[UR6][R2.64], R6 ;  /* 0x0000000602007986 */ /* 0x000fe2000c101b06 */
[----:B------:R-:W-:Y:S05]  /*06e0*/  EXIT ;  /* 0x000000000000794d */ /* 0x000fea0003800000 */
.L_x_1:
[----:B------:R-:W-:-:S00]  /*06f0*/  BRA `(.L_x_1) ;  /* 0xfffffffc00fc7947 */ /* 0x000fc0000383ffff */
[----:B------:R-:W-:-:S00]  /*0700*/  NOP ;  /* 0x0000000000007918 */ /* 0x000fc00000000000 */
[----:B------:R-:W-:-:S00]  /*0710*/  NOP ;  /* 0x0000000000007918 */ /* 0x000fc00000000000 */
[----:B------:R-:W-:-:S00]  /*0720*/  NOP ;  /* 0x0000000000007918 */ /* 0x000fc00000000000 */
[----:B------:R-:W-:-:S00]  /*0730*/  NOP ;  /* 0x0000000000007918 */ /* 0x000fc00000000000 */
[----:B------:R-:W-:-:S00]  /*0740*/  NOP ;  /* 0x0000000000007918 */ /* 0x000fc00000000000 */
[----:B------:R-:W-:-:S00]  /*0750*/  NOP ;  /* 0x0000000000007918 */ /* 0x000fc00000000000 */
[----:B------:R-:W-:-:S00]  /*0760*/  NOP ;  /* 0x0000000000007918 */ /* 0x000fc00000000000 */
[----:B------:R-:W-:-:S00]  /*0770*/  NOP ;  /* 0x0000000000007918 */ /* 0x000fc00000000000 */
.L_x_4:


//--------------------- .text._Z19jacobi_iteration_d0PdS_S_S_S_S_iiiif --------------------------
	.section	.text._Z19jacobi_iteration_d0PdS_S_S_S_S_iiiif,"ax",@progbits
	.align	128
        .global         _Z19jacobi_iteration_d0PdS_S_S_S_S_iiiif
        .type           _Z19jacobi_iteration_d0PdS_S_S_S_S_iiiif,@function
        .size           _Z19jacobi_iteration_d0PdS_S_S_S_S_iiiif,(.L_x_5 - _Z19jacobi_iteration_d0PdS_S_S_S_S_iiiif)
        .other          _Z19jacobi_iteration_d0PdS_S_S_S_S_iiiif,@"STO_CUDA_ENTRY STV_DEFAULT"
_Z19jacobi_iteration_d0PdS_S_S_S_S_iiiif:
.text._Z19jacobi_iteration_d0PdS_S_S_S_S_iiiif:
        /* <DEDUP_REMOVED lines=12> */
[----:B------:R-:W-:-:S04]  /*00c0*/  IADD3 R6, PT, PT, R4, 0x1, RZ ;  /* 0x0000000104067810 */ /* 0x000fc80007ffe0ff */
[----:B--2---:R-:W-:Y:S01]  /*00d0*/  ISETP.GE.AND P0, PT, R6, UR8, PT ;  /* 0x0000000806007c0c */ /* 0x004fe2000bf06270 */
[----:B---3--:R-:W-:Y:S01]  /*00e0*/  IMAD R14, R7, UR6, R14 ;  /* 0x00000006070e7c24 */ /* 0x008fe2000f8e020e */
[----:B------:R-:W0:Y:S04]  /*00f0*/  LDCU.64 UR6, c[0x0][0x358] ;  /* 0x00006b00ff0677ac */ /* 0x000e280008000a00 */
[----:B------:R-:W-:Y:S01]  /*0100*/  IADD3 R8, PT, PT, R14, 0x1, RZ ;  /* 0x000000010e087810 */ /* 0x000fe20007ffe0ff */
[----:B-1----:R-:W-:Y:S01]  /*0110*/  IMAD R0, R3, UR4, R0 ;  /* 0x0000000403007c24 */ /* 0x002fe2000f8e0200 */
[----:B------:R-:W-:-:S04]  /*0120*/  UIADD3 UR4, UPT, UPT, UR9, -0x1, URZ ;  /* 0xffffffff09047890 */ /* 0x000fc8000fffe0ff */
[----:B------:R-:W-:Y:S02]  /*0130*/  IADD3 R7, PT, PT, R0, 0x1, RZ ;  /* 0x0000000100077810 */ /* 0x000fe40007ffe0ff */
[----:B------:R-:W-:-:S04]  /*0140*/  ISETP.GE.OR P0, PT, R8, UR4, P0 ;  /* 0x0000000408007c0c */ /* 0x000fc80008706670 */
[----:B------:R-:W-:-:S13]  /*0150*/  ISETP.GE.OR P0, PT, R7, UR8, P0 ;  /* 0x0000000807007c0c */ /* 0x000fda0008706670 */
[----:B0-----:R-:W-:Y:S05]  /*0160*/  @P0 BRA `(.L_x_2) ;  /* 0x0000000000bc0947 */ /* 0x001fea0003800000 */
[----:B------:R-:W0:Y:S01]  /*0170*/  LDC.64 R12, c[0x0][0x3b0] ;  /* 0x0000ec00ff0c7b82 */ /* 0x000e220000000a00 */
[----:B------:R-:W1:Y:S07]  /*0180*/  LDCU.64 UR10, c[0x0][0x380] ;  /* 0x00007000ff0a77ac */ /* 0x000e6e0008000a00 */
[----:B------:R-:W2:Y:S01]  /*0190*/  LDC.64 R10, c[0x0][0x380] ;  /* 0x0000e000ff0a7b82 */ /* 0x000ea20000000a00 */
[--C-:B------:R-:W-:Y:S01]  /*01a0*/  SHF.R.S32.HI R21, RZ, 0x1f, R7.reuse ;  /* 0x0000001fff157819 */ /* 0x100fe20000011407 */
[----:B------:R-:W3:Y:S01]  /*01b0*/  LDCU UR5, c[0x0][0x3c0] ;  /* 0x00007800ff0577ac */ /* 0x000ee20008000800 */
[----:B0-----:R-:W-:-:S02]  /*01c0*/  IMAD R9, R6, R12, R7 ;  /* 0x0000000c06097224 */ /* 0x001fc400078e0207 */
[-C--:B------:R-:W-:Y:S02]  /*01d0*/  IMAD R2, R8, R13.reuse, R13 ;  /* 0x0000000d08027224 */ /* 0x080fe400078e020d */
[----:B------:R-:W-:Y:S02]  /*01e0*/  IMAD R5, R14, R13, R9 ;  /* 0x0000000d0e057224 */ /* 0x000fe400078e0209 */
[----:B------:R-:W-:Y:S01]  /*01f0*/  IMAD R14, R4, R12, R7 ;  /* 0x0000000c040e7224 */ /* 0x000fe200078e0207 */
[----:B------:R-:W-:Y:S01]  /*0200*/  IADD3 R3, PT, PT, R9, R2, RZ ;  /* 0x0000000209037210 */ /* 0x000fe20007ffe0ff */
[----:B--2---:R-:W-:-:S04]  /*0210*/  IMAD.WIDE R4, R5, 0x8, R10 ;  /* 0x0000000805047825 */ /* 0x004fc800078e020a */
[----:B------:R-:W-:Y:S01]  /*0220*/  IMAD.WIDE R2, R3, 0x8, R10 ;  /* 0x0000000803027825 */ /* 0x000fe200078e020a */
[----:B------:R-:W-:Y:S01]  /*0230*/  IADD3 R9, PT, PT, R9, R12, RZ ;  /* 0x0000000c09097210 */ /* 0x000fe20007ffe0ff */
[----:B------:R-:W2:Y:S02]  /*0240*/  LDG.E.64 R4, desc[UR6][R4.64] ;  /* 0x0000000604047981 */ /* 0x000ea4000c1e1b00 */
[----:B------:R-:W-:Y:S02]  /*0250*/  IMAD R17, R8, R13, R14 ;  /* 0x0000000d08117224 */ /* 0x000fe400078e020e */
[----:B------:R-:W2:Y:S02]  /*0260*/  LDG.E.64 R2, desc[UR6][R2.64] ;  /* 0x0000000602027981 */ /* 0x000ea4000c1e1b00 */
[----:B------:R-:W-:-:S04]  /*0270*/  IMAD.WIDE R16, R17, 0x8, R10 ;  /* 0x0000000811107825 */ /* 0x000fc800078e020a */
[CC--:B------:R-:W-:Y:S02]  /*0280*/  IMAD R15, R8.reuse, R13.reuse, RZ ;  /* 0x0000000d080f7224 */ /* 0x0c0fe400078e02ff */
[----:B------:R-:W-:Y:S02]  /*0290*/  IMAD R13, R8, R13, R9 ;  /* 0x0000000d080d7224 */ /* 0x000fe400078e0209 */
[----:B------:R-:W4:Y:S01]  /*02a0*/  LDG.E.64 R8, desc[UR6][R16.64] ;  /* 0x0000000610087981 */ /* 0x000f22000c1e1b00 */
[----:B------:R-:W-:Y:S02]  /*02b0*/  IMAD R6, R6, R12, R15 ;  /* 0x0000000c06067224 */ /* 0x000fe400078e020f */
[----:B------:R-:W-:Y:S01]  /*02c0*/  IMAD.WIDE R12, R13, 0x8, R10 ;  /* 0x000000080d0c7825 */ /* 0x000fe200078e020a */
[----:B------:R-:W0:Y:S02]  /*02d0*/  LDC.64 R14, c[0x0][0x390] ;  /* 0x0000e400ff0e7b82 */ /* 0x000e240000000a00 */
[----:B------:R-:W-:-:S03]  /*02e0*/  IADD3 R23, PT, PT, R0, R6, RZ ;  /* 0x0000000600177210 */ /* 0x000fc60007ffe0ff */
[----:B------:R-:W5:Y:S01]  /*02f0*/  LDG.E.64 R12, desc[UR6][R12.64] ;  /* 0x000000060c0c7981 */ /* 0x000f62000c1e1b00 */
[----:B------:R-:W-:Y:S01]  /*0300*/  IADD3 R7, P0, PT, R7, R6, RZ ;  /* 0x0000000607077210 */ /* 0x000fe20007f1e0ff */
[----:B------:R-:W-:-:S03]  /*0310*/  IMAD.WIDE R18, R23, 0x8, R10 ;  /* 0x0000000817127825 */ /* 0x000fc600078e020a */
[----:B------:R-:W-:Y:S02]  /*0320*/  LEA.HI.X.SX32 R6, R6, R21, 0x1, P0 ;  /* 0x0000001506067211 */ /* 0x000fe400000f0eff */
[----:B-1----:R-:W-:Y:S01]  /*0330*/  LEA R20, P0, R7, UR10, 0x3 ;  /* 0x0000000a07147c11 */ /* 0x002fe2000f8018ff */
[----:B------:R-:W3:Y:S01]  /*0340*/  LDG.E.64 R16, desc[UR6][R18.64] ;  /* 0x0000000612107981 */ /* 0x000ee2000c1e1b00 */
[----:B------:R-:W-:Y:S02]  /*0350*/  IADD3 R0, PT, PT, R23, 0x1, RZ ;  /* 0x0000000117007810 */ /* 0x000fe40007ffe0ff */
[----:B------:R-:W-:-:S05]  /*0360*/  LEA.HI.X R21, R7, UR11, R6, 0x3, P0 ;  /* 0x0000000b07157c11 */ /* 0x000fca00080f1c06 */
[----:B------:R-:W3:Y:S01]  /*0370*/  LDG.E.64 R10, desc[UR6][R20.64+0x8] ;  /* 0x00000806140a7981 */ /* 0x000ee2000c1e1b00 */
[----:B0-----:R-:W-:-:S06]  /*0380*/  IMAD.WIDE R6, R0, 0x8, R14 ;  /* 0x0000000800067825 */ /* 0x001fcc00078e020e */
[----:B------:R-:W3:Y:S01]  /*0390*/  LDG.E.64 R6, desc[UR6][R6.64] ;  /* 0x0000000606067981 */ /* 0x000ee2000c1e1b00 */
[----:B--2---:R-:W-:Y:S01]  /*03a0*/  DADD R2, R4, R2 ;  /* 0x0000000004027229 */ /* 0x004fe20000000002 */
[----:B------:R-:W0:Y:S07]  /*03b0*/  LDC.64 R4, c[0x0][0x388] ;  /* 0x0000e200ff047b82 */ /* 0x000e2e0000000a00 */
[----:B----4-:R-:W-:-:S08]  /*03c0*/  DADD R2, R2, R8 ;  /* 0x0000000002027229 */ /* 0x010fd00000000008 */
[----:B-----5:R-:W-:-:S08]  /*03d0*/  DADD R2, R2, R12 ;  /* 0x0000000002027229 */ /* 0x020fd0000000000c */
[----:B---3--:R-:W-:-:S08]  /*03e0*/  DADD R2, R2, R16 ;  /* 0x0000000002027229 */ /* 0x008fd00000000010 */
[----:B------:R-:W-:Y:S02]  /*03f0*/  DADD R10, R2, R10 ;  /* 0x00000000020a7229 */ /* 0x000fe4000000000a */
[----:B------:R-:W1:Y:S06]  /*0400*/  F2F.F64.F32 R2, UR5 ;  /* 0x0000000500027d10 */ /* 0x000e6c0008201800 */
[----:B------:R-:W-:Y:S01]  /*0410*/  DADD R10, R10, R6 ;  /* 0x000000000a0a7229 */ /* 0x000fe20000000006 */
[----:B0-----:R-:W-:-:S07]  /*0420*/  IMAD.WIDE R4, R0, 0x8, R4 ;  /* 0x0000000800047825 */ /* 0x001fce00078e0204 */
[----:B-1----:R-:W-:-:S07]  /*0430*/  DMUL R2, R2, R10 ;  /* 0x0000000a02027228 */ /* 0x002fce0000000000 */
[----:B------:R-:W-:Y:S01]  /*0440*/  STG.E.64 desc[UR6][R4.64], R2 ;  /* 0x0000000204007986 */ /* 0x000fe2000c101b06 */
[----:B------:R-:W-:Y:S05]  /*0450*/  EXIT ;  /* 0x000000000000794d */ /* 0x000fea0003800000 */
.L_x_2:
[----:B------:R-:W-:Y:S02]  /*0460*/  ISETP.NE.AND P0, PT, R8, UR4, PT ;  /* 0x0000000408007c0c */ /* 0x000fe4000bf05270 */
[----:B------:R-:W-:-:S04]  /*0470*/  VIMNMX R2, PT, PT, R7, R6, !PT ;  /* 0x0000000607027248 */ /* 0x000fc80007fe0100 */
[----:B------:R-:W-:-:S13]  /*0480*/  ISETP.GE.OR P0, PT, R2, UR8, P0 ;  /* 0x0000000802007c0c */ /* 0x000fda0008706670 */
[----:B------:R-:W-:Y:S05]  /*0490*/  @P0 EXIT ;  /* 0x000000000000094d */ /* 0x000fea0003800000 */
[----:B------:R-:W0:Y:S01]  /*04a0*/  LDCU.64 UR10, c[0x0][0x3b0] ;  /* 0x00007600ff0a77ac */ /* 0x000e220008000a00 */
[----:B------:R-:W1:Y:S01]  /*04b0*/  LDC.64 R2, c[0x0][0x398] ;  /* 0x0000e600ff027b82 */ /* 0x000e620000000a00 */
[----:B------:R-:W2:Y:S07]  /*04c0*/  LDCU.64 UR12, c[0x0][0x380] ;  /* 0x00007000ff0c77ac */ /* 0x000eae0008000a00 */
[----:B------:R-:W3:Y:S01]  /*04d0*/  LDC.64 R10, c[0x0][0x380] ;  /* 0x0000e000ff0a7b82 */ /* 0x000ee20000000a00 */
[--C-:B------:R-:W-:Y:S01]  /*04e0*/  SHF.R.S32.HI R23, RZ, 0x1f, R7.reuse ;  /* 0x0000001fff177819 */ /* 0x100fe20000011407 */
[----:B------:R-:W4:Y:S01]  /*04f0*/  LDCU UR5, c[0x0][0x3c0] ;  /* 0x00007800ff0577ac */ /* 0x000f220008000800 */
[----:B0-----:R-:W-:-:S02]  /*0500*/  IMAD R9, R6, UR10, R7 ;  /* 0x0000000a06097c24 */ /* 0x001fc4000f8e0207 */
[----:B------:R-:W-:Y:S02]  /*0510*/  IMAD R13, R4, UR10, R7 ;  /* 0x0000000a040d7c24 */ /* 0x000fe4000f8e0207 */
[----:B------:R-:W-:Y:S02]  /*0520*/  IMAD R5, R14, UR11, R9 ;  /* 0x0000000b0e057c24 */ /* 0x000fe4000f8e0209 */
[----:B------:R-:W-:Y:S01]  /*0530*/  IMAD R13, R8, UR11, R13 ;  /* 0x0000000b080d7c24 */ /* 0x000fe2000f8e020d */
[----:B------:R-:W0:Y:S01]  /*0540*/  LDC.64 R14, c[0x0][0x390] ;  /* 0x0000e400ff0e7b82 */ /* 0x000e220000000a00 */
[----:B-1----:R-:W-:-:S04]  /*0550*/  IMAD.WIDE R2, R9, 0x8, R2 ;  /* 0x0000000809027825 */ /* 0x002fc800078e0202 */
[----:B---3--:R-:W-:Y:S02]  /*0560*/  IMAD.WIDE R4, R5, 0x8, R10 ;  /* 0x0000000805047825 */ /* 0x008fe400078e020a */
[----:B------:R-:W3:Y:S01]  /*0570*/  LDG.E.64 R2, desc[UR6][R2.64] ;  /* 0x0000000602027981 */ /* 0x000ee2000c1e1b00 */
[----:B------:R-:W-:-:S03]  /*0580*/  IADD3 R9, PT, PT, R9, UR10, RZ ;  /* 0x0000000a09097c10 */ /* 0x000fc6000fffe0ff */
[----:B------:R-:W3:Y:S01]  /*0590*/  LDG.E.64 R4, desc[UR6][R4.64] ;  /* 0x0000000604047981 */ /* 0x000ee2000c1e1b00 */
[----:B------:R-:W-:-:S04]  /*05a0*/  IMAD.WIDE R16, R13, 0x8, R10 ;  /* 0x000000080d107825 */ /* 0x000fc800078e020a */
[C---:B------:R-:W-:Y:S02]  /*05b0*/  IMAD R13, R8.reuse, UR11, RZ ;  /* 0x0000000b080d7c24 */ /* 0x040fe4000f8e02ff */
[----:B------:R-:W-:Y:S02]  /*05c0*/  IMAD R19, R8, UR11, R9 ;  /* 0x0000000b08137c24 */ /* 0x000fe4000f8e0209 */
[----:B------:R-:W5:Y:S01]  /*05d0*/  LDG.E.64 R8, desc[UR6][R16.64] ;  /* 0x0000000610087981 */ /* 0x000f62000c1e1b00 */
[----:B------:R-:W-:Y:S02]  /*05e0*/  IMAD R6, R6, UR10, R13 ;  /* 0x0000000a06067c24 */ /* 0x000fe4000f8e020d */
[----:B------:R-:W-:-:S03]  /*05f0*/  IMAD.WIDE R12, R19, 0x8, R10 ;  /* 0x00000008130c7825 */ /* 0x000fc600078e020a */
[-C--:B------:R-:W-:Y:S02]  /*0600*/  IADD3 R21, PT, PT, R0, R6.reuse, RZ ;  /* 0x0000000600157210 */ /* 0x080fe40007ffe0ff */
[----:B------:R-:W-:Y:S01]  /*0610*/  IADD3 R7, P0, PT, R7, R6, RZ ;  /* 0x0000000607077210 */ /* 0x000fe20007f1e0ff */
[----:B------:R-:W5:Y:S02]  /*0620*/  LDG.E.64 R12, desc[UR6][R12.64] ;  /* 0x000000060c0c7981 */ /* 0x000f64000c1e1b00 */
[----:B------:R-:W-:Y:S01]  /*0630*/  IMAD.WIDE R18, R21, 0x8, R10 ;  /* 0x0000000815127825 */ /* 0x000fe200078e020a */
[----:B------:R-:W-:Y:S02]  /*0640*/  LEA.HI.X.SX32 R6, R6, R23, 0x1, P0 ;  /* 0x0000001706067211 */ /* 0x000fe400000f0eff */
[----:B--2---:R-:W-:Y:S02]  /*0650*/  LEA R10, P0, R7, UR12, 0x3 ;  /* 0x0000000c070a7c11 */ /* 0x004fe4000f8018ff */
[----:B------:R-:W2:Y:S01]  /*0660*/  LDG.E.64 R16, desc[UR6][R18.64] ;  /* 0x0000000612107981 */ /* 0x000ea2000c1e1b00 */
[----:B------:R-:W-:-:S02]  /*0670*/  IADD3 R0, PT, PT, R21, 0x1, RZ ;  /* 0x0000000115007810 */ /* 0x000fc40007ffe0ff */
[----:B------:R-:W-:-:S03]  /*0680*/  LEA.HI.X R11, R7, UR13, R6, 0x3, P0 ;  /* 0x0000000d070b7c11 */ /* 0x000fc600080f1c06 */
[----:B0-----:R-:W-:-:S03]  /*0690*/  IMAD.WIDE R6, R0, 0x8, R14 ;  /* 0x0000000800067825 */ /* 0x001fc600078e020e */
[----:B------:R-:W2:Y:S04]  /*06a0*/  LDG.E.64 R10, desc[UR6][R10.64+0x8] ;  /* 0x000008060a0a7981 */ /* 0x000ea8000c1e1b00 */
[----:B------:R-:W2:Y:S01]  /*06b0*/  LDG.E.64 R6, desc[UR6][R6.64] ;  /* 0x0000000606067981 */ /* 0x000ea2000c1e1b00 */
[----:B---3--:R-:W-:Y:S01]  /*06c0*/  DADD R2, R4, R2 ;  /* 0x0000000004027229 */ /* 0x008fe20000000002 */
[----:B----4-:R-:W0:Y:S07]  /*06d0*/  F2F.F64.F32 R4, UR5 ;  /* 0x0000000500047d10 */ /* 0x010e2e0008201800 */
[----:B-----5:R-:W-:Y:S01]  /*06e0*/  DADD R2, R2, R8 ;  /* 0x0000000002027229 */ /* 0x020fe20000000008 */
[----:B------:R-:W1:Y:S07]  /*06f0*/  LDC.64 R8, c[0x0][0x388] ;  /* 0x0000e200ff087b82 */ /* 0x000e6e0000000a00 */
[----:B------:R-:W-:-:S08]  /*0700*/  DADD R2, R2, R12 ;  /* 0x0000000002027229 */ /* 0x000fd0000000000c */
[----:B--2---:R-:W-:-:S08]  /*0710*/  DADD R2, R2, R16 ;  /* 0x0000000002027229 */ /* 0x004fd00000000010 */
[----:B------:R-:W-:Y:S01]  /*0720*/  DADD R2, R2, R10 ;  /* 0x0000000002027229 */ /* 0x000fe2000000000a */
[----:B-1----:R-:W-:-:S07]  /*0730*/  IMAD.WIDE R8, R0, 0x8, R8 ;  /* 0x0000000800087825 */ /* 0x002fce00078e0208 */
[----:B------:R-:W-:-:S08]  /*0740*/  DADD R2, R2, R6 ;  /* 0x0000000002027229 */ /* 0x000fd00000000006 */
[----:B0-----:R-:W-:-:S07]  /*0750*/  DMUL R2, R4, R2 ;  /* 0x0000000204027228 */ /* 0x001fce0000000000 */
[----:B------:R-:W-:Y:S01]  /*0760*/  STG.E.64 desc[UR6][R8.64], R2 ;  /* 0x0000000208007986 */ /* 0x000fe2000c101b06 */
[----:B------:R-:W-:Y:S05]  /*0770*/  EXIT ;  /* 0x000000000000794d */ /* 0x000fea0003800000 */
.L_x_3:
        /* <DEDUP_REMOVED lines=16> */
.L_x_5:


//--------------------- .nv.shared.reserved.0     --------------------------
	.section	.nv.shared.reserved.0,"aw",@nobits
	.weak		__nv_reservedSMEM_offset_0_alias
	.size		__nv_reservedSMEM_offset_0_alias, 0, 64
	.other		__nv_reservedSMEM_offset_0_alias,@"STO_CUDA_RESERVED_SHARED STV_DEFAULT"
__nv_reservedSMEM_offset_0_alias:
	.zero		0
	.zero		64


//--------------------- .nv.constant0._Z19jacobi_iteration_d1PdS_S_S_S_S_iiiif --------------------------
	.section	.nv.constant0._Z19jacobi_iteration_d1PdS_S_S_S_S_iiiif,"a",@progbits
	.sectionflags	@""
	.align	4
.nv.constant0._Z19jacobi_iteration_d1PdS_S_S_S_S_iiiif:
	.zero		964


//--------------------- .nv.constant0._Z19jacobi_iteration_d0PdS_S_S_S_S_iiiif --------------------------
	.section	.nv.constant0._Z19jacobi_iteration_d0PdS_S_S_S_S_iiiif,"a",@progbits
	.sectionflags	@""
	.align	4
.nv.constant0._Z19jacobi_iteration_d0PdS_S_S_S_S_iiiif:
	.zero		964


//--------------------- SYMBOLS --------------------------

	.type		.nv.reservedSmem.offset0,@object
	.size		.nv.reservedSmem.offset0,0x4
